	.headerflags	@"EF_CUDA_TEXMODE_UNIFIED EF_CUDA_64BIT_ADDRESS EF_CUDA_ACCELERATORS EF_CUDA_SM90 EF_CUDA_VIRTUAL_SM(EF_CUDA_SM90)"
	.elftype	@"ET_EXEC"


//--------------------- .nv.info                  --------------------------
	.section	.nv.info,"",@"SHT_CUDA_INFO"
	.align	4


	//----- nvinfo : EIATTR_REGCOUNT
	.align		4
        /*0000*/ 	.byte	0x04, 0x2f
        /*0002*/ 	.short	(.L_1 - .L_0)
	.align		4
.L_0:
        /*0004*/ 	.word	index@(triton_poi_fused_mm_6)
        /*0008*/ 	.word	0x0000000c


	//----- nvinfo : EIATTR_MIN_STACK_SIZE
	.align		4
.L_1:
        /*000c*/ 	.byte	0x04, 0x12
        /*000e*/ 	.short	(.L_3 - .L_2)
	.align		4
.L_2:
        /*0010*/ 	.word	index@(triton_poi_fused_mm_6)
        /*0014*/ 	.word	0x00000000


	//----- nvinfo : EIATTR_FRAME_SIZE
	.align		4
.L_3:
        /*0018*/ 	.byte	0x04, 0x11
        /*001a*/ 	.short	(.L_5 - .L_4)
	.align		4
.L_4:
        /*001c*/ 	.word	index@(triton_poi_fused_mm_6)
        /*0020*/ 	.word	0x00000000


	//----- nvinfo : EIATTR_MIN_STACK_SIZE
	.align		4
.L_5:
        /*0024*/ 	.byte	0x04, 0x12
        /*0026*/ 	.short	(.L_7 - .L_6)
	.align		4
.L_6:
        /*0028*/ 	.word	index@(triton_poi_fused_mm_6)
        /*002c*/ 	.word	0x00000000
.L_7:


//--------------------- .nv.info.triton_poi_fused_mm_6 --------------------------
	.section	.nv.info.triton_poi_fused_mm_6,"",@"SHT_CUDA_INFO"
	.sectionflags	@""
	.align	4


	//----- nvinfo : EIATTR_CUDA_API_VERSION
	.align		4
        /*0000*/ 	.byte	0x04, 0x37
        /*0002*/ 	.short	(.L_9 - .L_8)
.L_8:
        /*0004*/ 	.word	0x0000007c


	//----- nvinfo : EIATTR_KPARAM_INFO
	.align		4
.L_9:
        /*0008*/ 	.byte	0x04, 0x17
        /*000a*/ 	.short	(.L_11 - .L_10)
.L_10:
        /*000c*/ 	.word	0x00000000
        /*0010*/ 	.short	0x0002
        /*0012*/ 	.short	0x0010
        /*0014*/ 	.byte	0x00, 0xf0, 0x11, 0x00


	//----- nvinfo : EIATTR_KPARAM_INFO
	.align		4
.L_11:
        /*0018*/ 	.byte	0x04, 0x17
        /*001a*/ 	.short	(.L_13 - .L_12)
.L_12:
        /*001c*/ 	.word	0x00000000
        /*0020*/ 	.short	0x0001
        /*0022*/ 	.short	0x0008
        /*0024*/ 	.byte	0x00, 0xf4, 0x21, 0x00


	//----- nvinfo : EIATTR_KPARAM_INFO
	.align		4
.L_13:
        /*0028*/ 	.byte	0x04, 0x17
        /*002a*/ 	.short	(.L_15 - .L_14)
.L_14:
        /*002c*/ 	.word	0x00000000
        /*0030*/ 	.short	0x0000
        /*0032*/ 	.short	0x0000
        /*0034*/ 	.byte	0x00, 0xf4, 0x21, 0x00


	//----- nvinfo : EIATTR_SPARSE_MMA_MASK
	.align		4
.L_15:
        /*0038*/ 	.byte	0x03, 0x50
        /*003a*/ 	.short	0x0000


	//----- nvinfo : EIATTR_MAXREG_COUNT
	.align		4
        /*003c*/ 	.byte	0x03, 0x1b
        /*003e*/ 	.short	0x00ff


	//----- nvinfo : EIATTR_EXIT_INSTR_OFFSETS
	.align		4
        /*0040*/ 	.byte	0x04, 0x1c
        /*0042*/ 	.short	(.L_17 - .L_16)


	//   ....[0]....
.L_16:
        /*0044*/ 	.word	0x00000100


	//   ....[1]....
        /*0048*/ 	.word	0x00000120


	//----- nvinfo : EIATTR_REQNTID
	.align		4
.L_17:
        /*004c*/ 	.byte	0x04, 0x10
        /*004e*/ 	.short	(.L_19 - .L_18)
.L_18:
        /*0050*/ 	.word	0x00000020
        /*0054*/ 	.word	0x00000001
        /*0058*/ 	.word	0x00000001


	//----- nvinfo : EIATTR_CBANK_PARAM_SIZE
	.align		4
.L_19:
        /*005c*/ 	.byte	0x03, 0x19
        /*005e*/ 	.short	0x0014


	//----- nvinfo : EIATTR_PARAM_CBANK
	.align		4
        /*0060*/ 	.byte	0x04, 0x0a
        /*0062*/ 	.short	(.L_21 - .L_20)
	.align		4
.L_20:
        /*0064*/ 	.word	index@(.nv.constant0.triton_poi_fused_mm_6)
        /*0068*/ 	.short	0x0210
        /*006a*/ 	.short	0x0014


	//----- nvinfo : EIATTR_SW_WAR
	.align		4
.L_21:
        /*006c*/ 	.byte	0x04, 0x36
        /*006e*/ 	.short	(.L_23 - .L_22)
.L_22:
        /*0070*/ 	.word	0x00000008
.L_23:


//--------------------- .nv.callgraph             --------------------------
	.section	.nv.callgraph,"",@"SHT_CUDA_CALLGRAPH"
	.align	4
	.sectionentsize	8
	.align		4
        /*0000*/ 	.word	0x00000000
	.align		4
        /*0004*/ 	.word	0xffffffff
	.align		4
        /*0008*/ 	.word	0x00000000
	.align		4
        /*000c*/ 	.word	0xfffffffe
	.align		4
        /*0010*/ 	.word	0x00000000
	.align		4
        /*0014*/ 	.word	0xfffffffd
	.align		4
        /*0018*/ 	.word	0x00000000
	.align		4
        /*001c*/ 	.word	0xfffffffc


//--------------------- .text.triton_poi_fused_mm_6 --------------------------
	.section	.text.triton_poi_fused_mm_6,"ax",@progbits
	.align	128
        .global         triton_poi_fused_mm_6
        .type           triton_poi_fused_mm_6,@function
        .size           triton_poi_fused_mm_6,(.L_x_1 - triton_poi_fused_mm_6)
        .other          triton_poi_fused_mm_6,@"STO_CUDA_ENTRY STV_DEFAULT"
triton_poi_fused_mm_6:
.text.triton_poi_fused_mm_6:
[----:B------:R-:W0:Y:S02]  /*0000*/  LDC R1, c[0x0][0x28] ;  /* 0x00000a00ff017b82 */ /* 0x000e240000000800 */
[----:B------:R-:W1:Y:S01]  /*0010*/  S2R R6, SR_TID.X ;  /* 0x0000000000067919 */ /* 0x000e620000002100 */
[----:B------:R-:W2:Y:S01]  /*0020*/  LDC.64 R2, c[0x0][0x210] ;  /* 0x00008400ff027b82 */ /* 0x000ea20000000a00 */
[----:B------:R-:W-:Y:S01]  /*0030*/  IMAD.MOV.U32 R9, RZ, RZ, RZ ;  /* 0x000000ffff097224 */ /* 0x000fe200078e00ff */
[----:B------:R-:W-:Y:S01]  /*0040*/  ULDC.64 UR4, c[0x0][0x208] ;  /* 0x0000820000047ab9 */ /* 0x000fe20000000a00 */
[----:B------:R-:W3:Y:S01]  /*0050*/  S2R R7, SR_CTAID.X ;  /* 0x0000000000077919 */ /* 0x000ee20000002500 */
[----:B-1----:R-:W-:-:S05]  /*0060*/  LOP3.LUT R0, R6, 0xf, RZ, 0xc0, !PT ;  /* 0x0000000f06007812 */ /* 0x002fca00078ec0ff */
[----:B---3--:R-:W-:-:S05]  /*0070*/  IMAD R7, R7, 0x10, R0 ;  /* 0x0000001007077824 */ /* 0x008fca00078e0200 */
[C---:B------:R-:W-:Y:S02]  /*0080*/  ISETP.GE.AND P0, PT, R7.reuse, 0x10, PT ;  /* 0x000000100700780c */ /* 0x040fe40003f06270 */
[----:B------:R-:W-:-:S05]  /*0090*/  SHF.L.U32 R5, R7, 0x4, RZ ;  /* 0x0000000407057819 */ /* 0x000fca00000006ff */
[----:B--2---:R-:W-:Y:S02]  /*00a0*/  IMAD.WIDE R2, R5, 0x4, R2 ;  /* 0x0000000405027825 */ /* 0x004fe400078e0202 */
[----:B------:R-:W1:Y:S04]  /*00b0*/  LDC.64 R4, c[0x0][0x218] ;  /* 0x00008600ff047b82 */ /* 0x000e680000000a00 */
[----:B------:R2:W5:Y:S01]  /*00c0*/  @!P0 LDG.E.EL R9, desc[UR4][R2.64+0x8] ;  /* 0x0000080402098981 */ /* 0x000562000c2e1900 */
[----:B------:R-:W-:-:S04]  /*00d0*/  LOP3.LUT P0, RZ, R6, 0x10, RZ, 0xc0, !PT ;  /* 0x0000001006ff7812 */ /* 0x000fc8000780c0ff */
[C---:B------:R-:W-:Y:S01]  /*00e0*/  ISETP.LT.AND P0, PT, R7.reuse, 0x10, !P0 ;  /* 0x000000100700780c */ /* 0x040fe20004701270 */
[----:B-1----:R-:W-:-:S12]  /*00f0*/  IMAD.WIDE R4, R7, 0x4, R4 ;  /* 0x0000000407047825 */ /* 0x002fd800078e0204 */
[----:B--2---:R-:W-:Y:S05]  /*0100*/  @!P0 EXIT ;  /* 0x000000000000894d */ /* 0x004fea0003800000 */
[----:B-----5:R-:W-:Y:S01]  /*0110*/  STG.E desc[UR4][R4.64], R9 ;  /* 0x0000000904007986 */ /* 0x020fe2000c101904 */
[----:B------:R-:W-:Y:S05]  /*0120*/  EXIT ;  /* 0x000000000000794d */ /* 0x000fea0003800000 */
.L_x_0:
[----:B------:R-:W-:-:S00]  /*0130*/  BRA `(.L_x_0) ;  /* 0xfffffffc00fc7947 */ /* 0x000fc0000383ffff */
[----:B------:R-:W-:-:S00]  /*0140*/  NOP ;  /* 0x0000000000007918 */ /* 0x000fc00000000000 */
        /* <DEDUP_REMOVED lines=11> */
.L_x_1:


//--------------------- .nv.constant0.triton_poi_fused_mm_6 --------------------------
	.section	.nv.constant0.triton_poi_fused_mm_6,"a",@progbits
	.sectionflags	@""
	.align	4
.nv.constant0.triton_poi_fused_mm_6:
	.zero		548
